	.headerflags	@"EF_CUDA_TEXMODE_UNIFIED EF_CUDA_64BIT_ADDRESS EF_CUDA_ACCELERATORS EF_CUDA_SM90 EF_CUDA_VIRTUAL_SM(EF_CUDA_SM90)"
	.elftype	@"ET_EXEC"


//--------------------- .nv.info                  --------------------------
	.section	.nv.info,"",@"SHT_CUDA_INFO"
	.align	4


	//----- nvinfo : EIATTR_REGCOUNT
	.align		4
        /*0000*/ 	.byte	0x04, 0x2f
        /*0002*/ 	.short	(.L_3 - .L_2)
	.align		4
.L_2:
        /*0004*/ 	.word	index@(triton_poi_fused_cat_49)
        /*0008*/ 	.word	0x00000020


	//----- nvinfo : EIATTR_MIN_STACK_SIZE
	.align		4
.L_3:
        /*000c*/ 	.byte	0x04, 0x12
        /*000e*/ 	.short	(.L_5 - .L_4)
	.align		4
.L_4:
        /*0010*/ 	.word	index@(triton_poi_fused_cat_49)
        /*0014*/ 	.word	0x00000000


	//----- nvinfo : EIATTR_FRAME_SIZE
	.align		4
.L_5:
        /*0018*/ 	.byte	0x04, 0x11
        /*001a*/ 	.short	(.L_7 - .L_6)
	.align		4
.L_6:
        /*001c*/ 	.word	index@(triton_poi_fused_cat_49)
        /*0020*/ 	.word	0x00000000


	//----- nvinfo : EIATTR_MIN_STACK_SIZE
	.align		4
.L_7:
        /*0024*/ 	.byte	0x04, 0x12
        /*0026*/ 	.short	(.L_9 - .L_8)
	.align		4
.L_8:
        /*0028*/ 	.word	index@(triton_poi_fused_cat_49)
        /*002c*/ 	.word	0x00000000
.L_9:


//--------------------- .nv.info.triton_poi_fused_cat_49 --------------------------
	.section	.nv.info.triton_poi_fused_cat_49,"",@"SHT_CUDA_INFO"
	.sectionflags	@""
	.align	4


	//----- nvinfo : EIATTR_CUDA_API_VERSION
	.align		4
        /*0000*/ 	.byte	0x04, 0x37
        /*0002*/ 	.short	(.L_11 - .L_10)
.L_10:
        /*0004*/ 	.word	0x0000007c


	//----- nvinfo : EIATTR_KPARAM_INFO
	.align		4
.L_11:
        /*0008*/ 	.byte	0x04, 0x17
        /*000a*/ 	.short	(.L_13 - .L_12)
.L_12:
        /*000c*/ 	.word	0x00000000
        /*0010*/ 	.short	0x0008
        /*0012*/ 	.short	0x0040
        /*0014*/ 	.byte	0x00, 0xf0, 0x11, 0x00


	//----- nvinfo : EIATTR_KPARAM_INFO
	.align		4
.L_13:
        /*0018*/ 	.byte	0x04, 0x17
        /*001a*/ 	.short	(.L_15 - .L_14)
.L_14:
        /*001c*/ 	.word	0x00000000
        /*0020*/ 	.short	0x0007
        /*0022*/ 	.short	0x0038
        /*0024*/ 	.byte	0x00, 0xf4, 0x21, 0x00


	//----- nvinfo : EIATTR_KPARAM_INFO
	.align		4
.L_15:
        /*0028*/ 	.byte	0x04, 0x17
        /*002a*/ 	.short	(.L_17 - .L_16)
.L_16:
        /*002c*/ 	.word	0x00000000
        /*0030*/ 	.short	0x0006
        /*0032*/ 	.short	0x0030
        /*0034*/ 	.byte	0x00, 0xf4, 0x21, 0x00


	//----- nvinfo : EIATTR_KPARAM_INFO
	.align		4
.L_17:
        /*0038*/ 	.byte	0x04, 0x17
        /*003a*/ 	.short	(.L_19 - .L_18)
.L_18:
        /*003c*/ 	.word	0x00000000
        /*0040*/ 	.short	0x0005
        /*0042*/ 	.short	0x0028
        /*0044*/ 	.byte	0x00, 0xf4, 0x21, 0x00


	//----- nvinfo : EIATTR_KPARAM_INFO
	.align		4
.L_19:
        /*0048*/ 	.byte	0x04, 0x17
        /*004a*/ 	.short	(.L_21 - .L_20)
.L_20:
        /*004c*/ 	.word	0x00000000
        /*0050*/ 	.short	0x0004
        /*0052*/ 	.short	0x0020
        /*0054*/ 	.byte	0x00, 0xf4, 0x21, 0x00


	//----- nvinfo : EIATTR_KPARAM_INFO
	.align		4
.L_21:
        /*0058*/ 	.byte	0x04, 0x17
        /*005a*/ 	.short	(.L_23 - .L_22)
.L_22:
        /*005c*/ 	.word	0x00000000
        /*0060*/ 	.short	0x0003
        /*0062*/ 	.short	0x0018
        /*0064*/ 	.byte	0x00, 0xf4, 0x21, 0x00


	//----- nvinfo : EIATTR_KPARAM_INFO
	.align		4
.L_23:
        /*0068*/ 	.byte	0x04, 0x17
        /*006a*/ 	.short	(.L_25 - .L_24)
.L_24:
        /*006c*/ 	.word	0x00000000
        /*0070*/ 	.short	0x0002
        /*0072*/ 	.short	0x0010
        /*0074*/ 	.byte	0x00, 0xf4, 0x21, 0x00


	//----- nvinfo : EIATTR_KPARAM_INFO
	.align		4
.L_25:
        /*0078*/ 	.byte	0x04, 0x17
        /*007a*/ 	.short	(.L_27 - .L_26)
.L_26:
        /*007c*/ 	.word	0x00000000
        /*0080*/ 	.short	0x0001
        /*0082*/ 	.short	0x0008
        /*0084*/ 	.byte	0x00, 0xf4, 0x21, 0x00


	//----- nvinfo : EIATTR_KPARAM_INFO
	.align		4
.L_27:
        /*0088*/ 	.byte	0x04, 0x17
        /*008a*/ 	.short	(.L_29 - .L_28)
.L_28:
        /*008c*/ 	.word	0x00000000
        /*0090*/ 	.short	0x0000
        /*0092*/ 	.short	0x0000
        /*0094*/ 	.byte	0x00, 0xf4, 0x21, 0x00


	//----- nvinfo : EIATTR_SPARSE_MMA_MASK
	.align		4
.L_29:
        /*0098*/ 	.byte	0x03, 0x50
        /*009a*/ 	.short	0x0000


	//----- nvinfo : EIATTR_MAXREG_COUNT
	.align		4
        /*009c*/ 	.byte	0x03, 0x1b
        /*009e*/ 	.short	0x00ff


	//----- nvinfo : EIATTR_EXIT_INSTR_OFFSETS
	.align		4
        /*00a0*/ 	.byte	0x04, 0x1c
        /*00a2*/ 	.short	(.L_31 - .L_30)


	//   ....[0]....
.L_30:
        /*00a4*/ 	.word	0x000007b0


	//   ....[1]....
        /*00a8*/ 	.word	0x000007d0


	//----- nvinfo : EIATTR_REQNTID
	.align		4
.L_31:
        /*00ac*/ 	.byte	0x04, 0x10
        /*00ae*/ 	.short	(.L_33 - .L_32)
.L_32:
        /*00b0*/ 	.word	0x00000080
        /*00b4*/ 	.word	0x00000001
        /*00b8*/ 	.word	0x00000001


	//----- nvinfo : EIATTR_CBANK_PARAM_SIZE
	.align		4
.L_33:
        /*00bc*/ 	.byte	0x03, 0x19
        /*00be*/ 	.short	0x0044


	//----- nvinfo : EIATTR_PARAM_CBANK
	.align		4
        /*00c0*/ 	.byte	0x04, 0x0a
        /*00c2*/ 	.short	(.L_35 - .L_34)
	.align		4
.L_34:
        /*00c4*/ 	.word	index@(.nv.constant0.triton_poi_fused_cat_49)
        /*00c8*/ 	.short	0x0210
        /*00ca*/ 	.short	0x0044


	//----- nvinfo : EIATTR_SW_WAR
	.align		4
.L_35:
        /*00cc*/ 	.byte	0x04, 0x36
        /*00ce*/ 	.short	(.L_37 - .L_36)
.L_36:
        /*00d0*/ 	.word	0x00000008
.L_37:


//--------------------- .nv.callgraph             --------------------------
	.section	.nv.callgraph,"",@"SHT_CUDA_CALLGRAPH"
	.align	4
	.sectionentsize	8
	.align		4
        /*0000*/ 	.word	0x00000000
	.align		4
        /*0004*/ 	.word	0xffffffff
	.align		4
        /*0008*/ 	.word	0x00000000
	.align		4
        /*000c*/ 	.word	0xfffffffe
	.align		4
        /*0010*/ 	.word	0x00000000
	.align		4
        /*0014*/ 	.word	0xfffffffd
	.align		4
        /*0018*/ 	.word	0x00000000
	.align		4
        /*001c*/ 	.word	0xfffffffc


//--------------------- .nv.constant4             --------------------------
	.section	.nv.constant4,"a",@progbits
	.align	8
	.align		8
.nv.constant4:
        /*0000*/ 	.dword	_$_str
	.align		8
        /*0008*/ 	.dword	_$_str_$_2


//--------------------- .text.triton_poi_fused_cat_49 --------------------------
	.section	.text.triton_poi_fused_cat_49,"ax",@progbits
	.align	128
        .global         triton_poi_fused_cat_49
        .type           triton_poi_fused_cat_49,@function
        .size           triton_poi_fused_cat_49,(.L_x_1 - triton_poi_fused_cat_49)
        .other          triton_poi_fused_cat_49,@"STO_CUDA_ENTRY STV_DEFAULT"
triton_poi_fused_cat_49:
.text.triton_poi_fused_cat_49:
[----:B------:R-:W0:Y:S01]  /*0000*/  LDC R1, c[0x0][0x28] ;  /* 0x00000a00ff017b82 */ /* 0x000e220000000800 */
[----:B------:R-:W1:Y:S07]  /*0010*/  S2R R0, SR_TID.X ;  /* 0x0000000000007919 */ /* 0x000e6e0000002100 */
[----:B------:R-:W2:Y:S01]  /*0020*/  LDC.64 R8, c[0x0][0x228] ;  /* 0x00008a00ff087b82 */ /* 0x000ea20000000a00 */
[----:B------:R-:W-:Y:S01]  /*0030*/  CS2R R6, SRZ ;  /* 0x0000000000067805 */ /* 0x000fe2000001ff00 */
[----:B------:R-:W-:Y:S01]  /*0040*/  ULDC.64 UR4, c[0x0][0x208] ;  /* 0x0000820000047ab9 */ /* 0x000fe20000000a00 */
[----:B------:R-:W3:Y:S01]  /*0050*/  S2R R3, SR_CTAID.X ;  /* 0x0000000000037919 */ /* 0x000ee20000002500 */
[----:B------:R-:W-:-:S04]  /*0060*/  ULDC.64 UR6, c[0x0][0x218] ;  /* 0x0000860000067ab9 */ /* 0x000fc80000000a00 */
[----:B------:R-:W4:Y:S08]  /*0070*/  LDC.64 R22, c[0x0][0x220] ;  /* 0x00008800ff167b82 */ /* 0x000f300000000a00 */
[----:B------:R-:W5:Y:S01]  /*0080*/  LDC.64 R14, c[0x0][0x210] ;  /* 0x00008400ff0e7b82 */ /* 0x000f620000000a00 */
[----:B-1----:R-:W-:-:S05]  /*0090*/  IMAD.SHL.U32 R0, R0, 0x2, RZ ;  /* 0x0000000200007824 */ /* 0x002fca00078e00ff */
[----:B------:R-:W-:-:S05]  /*00a0*/  LOP3.LUT R0, R0, 0xfe, RZ, 0xc0, !PT ;  /* 0x000000fe00007812 */ /* 0x000fca00078ec0ff */
[----:B---3--:R-:W-:-:S04]  /*00b0*/  IMAD R3, R3, 0x100, R0 ;  /* 0x0000010003037824 */ /* 0x008fc800078e0200 */
[----:B------:R-:W-:-:S05]  /*00c0*/  IMAD.HI R4, R3, 0x4ec4ec4f, RZ ;  /* 0x4ec4ec4f03047827 */ /* 0x000fca00078e02ff */
[----:B------:R-:W-:-:S04]  /*00d0*/  SHF.R.U32.HI R5, RZ, 0x1f, R4 ;  /* 0x0000001fff057819 */ /* 0x000fc80000011604 */
[----:B------:R-:W-:-:S05]  /*00e0*/  LEA.HI.SX32 R24, R4, R5, 0x19 ;  /* 0x0000000504187211 */ /* 0x000fca00078fcaff */
[----:B------:R-:W-:-:S04]  /*00f0*/  IMAD R0, R24, -0x1a0, R3 ;  /* 0xfffffe6018007824 */ /* 0x000fc800078e0203 */
[C---:B------:R-:W-:Y:S02]  /*0100*/  VIADD R2, R0.reuse, 0xffffff30 ;  /* 0xffffff3000027836 */ /* 0x040fe40000000000 */
[----:B--2---:R-:W-:-:S03]  /*0110*/  IMAD.WIDE R8, R0, 0x4, R8 ;  /* 0x0000000400087825 */ /* 0x004fc600078e0208 */
[----:B------:R-:W-:-:S04]  /*0120*/  ISETP.GE.U32.AND P2, PT, R2, 0x68, PT ;  /* 0x000000680200780c */ /* 0x000fc80003f46070 */
[----:B------:R-:W-:-:S13]  /*0130*/  ISETP.LT.AND P4, PT, R3, 0x6800, !P2 ;  /* 0x000068000300780c */ /* 0x000fda0005781270 */
[----:B------:R1:W2:Y:S01]  /*0140*/  @P4 LDG.E.EL.64 R6, desc[UR4][R8.64+-0x340] ;  /* 0xfffcc00408064981 */ /* 0x0002a2000c2e1b00 */
[----:B------:R-:W-:Y:S01]  /*0150*/  VIADD R2, R3, 0x1 ;  /* 0x0000000103027836 */ /* 0x000fe20000000000 */
[----:B------:R-:W-:Y:S01]  /*0160*/  LEA.HI.SX32 R4, R4, R5, 0x15 ;  /* 0x0000000504047211 */ /* 0x000fe200078faaff */
[----:B------:R-:W-:Y:S01]  /*0170*/  IMAD R11, R24, 0x68, RZ ;  /* 0x00000068180b7824 */ /* 0x000fe200078e02ff */
[----:B------:R-:W-:Y:S01]  /*0180*/  SHF.R.S32.HI R12, RZ, 0x1f, R0 ;  /* 0x0000001fff0c7819 */ /* 0x000fe20000011400 */
[----:B------:R-:W-:-:S03]  /*0190*/  IMAD.HI R10, R2, 0x4ec4ec4f, RZ ;  /* 0x4ec4ec4f020a7827 */ /* 0x000fc600078e02ff */
[----:B------:R-:W-:Y:S02]  /*01a0*/  IADD3 R13, P0, R0, R11, RZ ;  /* 0x0000000b000d7210 */ /* 0x000fe40007f1e0ff */
[----:B------:R-:W-:Y:S01]  /*01b0*/  SHF.R.U32.HI R5, RZ, 0x1f, R10 ;  /* 0x0000001fff057819 */ /* 0x000fe2000001160a */
[----:B-1----:R-:W1:Y:S01]  /*01c0*/  LDC.64 R8, c[0x0][0x230] ;  /* 0x00008c00ff087b82 */ /* 0x002e620000000a00 */
[----:B------:R-:W-:Y:S02]  /*01d0*/  LEA.HI.X.SX32 R12, R11, R12, 0x1, P0 ;  /* 0x0000000c0b0c7211 */ /* 0x000fe400000f0eff */
[----:B------:R-:W-:Y:S02]  /*01e0*/  LEA.HI.SX32 R5, R10, R5, 0x19 ;  /* 0x000000050a057211 */ /* 0x000fe400078fcaff */
[----:B------:R-:W-:-:S03]  /*01f0*/  LEA R26, P0, R13, UR6, 0x2 ;  /* 0x000000060d1a7c11 */ /* 0x000fc6000f8010ff */
[----:B------:R-:W-:Y:S01]  /*0200*/  IMAD R2, R5, -0x1a0, R2 ;  /* 0xfffffe6005027824 */ /* 0x000fe200078e0202 */
[----:B------:R-:W3:Y:S01]  /*0210*/  LDC.64 R10, c[0x0][0x238] ;  /* 0x00008e00ff0a7b82 */ /* 0x000ee20000000a00 */
[----:B------:R-:W-:Y:S02]  /*0220*/  LEA.HI.X R27, R13, UR7, R12, 0x2, P0 ;  /* 0x000000070d1b7c11 */ /* 0x000fe400080f140c */
[----:B------:R-:W-:Y:S02]  /*0230*/  CS2R R12, SRZ ;  /* 0x00000000000c7805 */ /* 0x000fe4000001ff00 */
[----:B------:R-:W-:Y:S01]  /*0240*/  CS2R R16, SRZ ;  /* 0x0000000000107805 */ /* 0x000fe2000001ff00 */
[----:B----4-:R-:W-:-:S03]  /*0250*/  IMAD.WIDE R22, R0, 0x4, R22 ;  /* 0x0000000400167825 */ /* 0x010fc600078e0216 */
[----:B------:R-:W4:Y:S04]  /*0260*/  @P4 LDG.E.EL.64 R12, desc[UR4][R26.64+-0x340] ;  /* 0xfffcc0041a0c4981 */ /* 0x000f28000c2e1b00 */
[----:B------:R1:W4:Y:S01]  /*0270*/  @P4 LDG.E.EL.64 R16, desc[UR4][R22.64+-0x340] ;  /* 0xfffcc00416104981 */ /* 0x000322000c2e1b00 */
[----:B------:R-:W-:Y:S02]  /*0280*/  CS2R R20, SRZ ;  /* 0x0000000000147805 */ /* 0x000fe4000001ff00 */
[C---:B------:R-:W-:Y:S01]  /*0290*/  ISETP.GE.AND P3, PT, R0.reuse, 0xd0, PT ;  /* 0x000000d00000780c */ /* 0x040fe20003f66270 */
[----:B-1----:R-:W-:-:S03]  /*02a0*/  IMAD.WIDE R8, R0, 0x4, R8 ;  /* 0x0000000400087825 */ /* 0x002fc600078e0208 */
[----:B------:R-:W-:Y:S01]  /*02b0*/  ISETP.LT.AND P1, PT, R3, 0x6800, !P3 ;  /* 0x000068000300780c */ /* 0x000fe20005f21270 */
[----:B---3--:R-:W-:-:S05]  /*02c0*/  IMAD.WIDE R10, R0, 0x4, R10 ;  /* 0x00000004000a7825 */ /* 0x008fca00078e020a */
[----:B------:R-:W3:Y:S01]  /*02d0*/  @P4 LDG.E.EL.64 R20, desc[UR4][R10.64+-0x340] ;  /* 0xfffcc0040a144981 */ /* 0x000ee2000c2e1b00 */
[----:B0-----:R-:W-:Y:S02]  /*02e0*/  IMAD.MOV.U32 R23, RZ, RZ, RZ ;  /* 0x000000ffff177224 */ /* 0x001fe400078e00ff */
[----:B------:R-:W-:Y:S01]  /*02f0*/  IMAD.MOV.U32 R26, RZ, RZ, RZ ;  /* 0x000000ffff1a7224 */ /* 0x000fe200078e00ff */
[----:B--2---:R-:W-:Y:S02]  /*0300*/  SEL R6, R6, RZ, P4 ;  /* 0x000000ff06067207 */ /* 0x004fe40002000000 */
[----:B------:R-:W-:-:S03]  /*0310*/  SEL R19, R7, RZ, P4 ;  /* 0x000000ff07137207 */ /* 0x000fc60002000000 */
[----:B------:R-:W-:Y:S02]  /*0320*/  FADD R5, R6, 9.9999997473787516356e-06 ;  /* 0x3727c5ac06057421 */ /* 0x000fe40000000000 */
[----:B------:R-:W-:-:S04]  /*0330*/  FADD R6, R19, 9.9999997473787516356e-06 ;  /* 0x3727c5ac13067421 */ /* 0x000fc80000000000 */
[----:B------:R-:W0:Y:S01]  /*0340*/  MUFU.SQRT R5, R5 ;  /* 0x0000000500057308 */ /* 0x000e220000002000 */
[----:B------:R-:W-:-:S07]  /*0350*/  LEA.HI R7, R24, R24, RZ, 0x4 ;  /* 0x0000001818077211 */ /* 0x000fce00078f20ff */
[----:B------:R-:W1:Y:S01]  /*0360*/  MUFU.SQRT R6, R6 ;  /* 0x0000000600067308 */ /* 0x000e620000002000 */
[----:B------:R-:W-:Y:S02]  /*0370*/  LOP3.LUT R7, R7, 0xfffffff0, RZ, 0xc0, !PT ;  /* 0xfffffff007077812 */ /* 0x000fe400078ec0ff */
[----:B0-----:R-:W-:-:S03]  /*0380*/  FSETP.GT.AND P0, PT, R5, 8.50705917302346158658e+37, PT ;  /* 0x7e8000000500780b */ /* 0x001fc60003f04000 */
[----:B------:R-:W-:Y:S01]  /*0390*/  IMAD.IADD R7, R24, 0x1, -R7 ;  /* 0x0000000118077824 */ /* 0x000fe200078e0a07 */
[C---:B------:R-:W-:Y:S01]  /*03a0*/  FSETP.GEU.AND P5, PT, R5.reuse, 1.175494350822287508e-38, PT ;  /* 0x008000000500780b */ /* 0x040fe20003fae000 */
[----:B------:R-:W0:Y:S02]  /*03b0*/  LDC.64 R24, c[0x0][0x240] ;  /* 0x00009000ff187b82 */ /* 0x000e240000000a00 */
[--C-:B------:R-:W-:Y:S02]  /*03c0*/  IMAD R29, R2, 0x10, R7.reuse ;  /* 0x00000010021d7824 */ /* 0x100fe400078e0207 */
[----:B------:R-:W-:Y:S01]  /*03d0*/  IMAD.MOV.U32 R2, RZ, RZ, 0x3e800000 ;  /* 0x3e800000ff027424 */ /* 0x000fe200078e00ff */
[----:B-1----:R-:W-:Y:S02]  /*03e0*/  FSETP.GT.AND P6, PT, R6, 8.50705917302346158658e+37, PT ;  /* 0x7e8000000600780b */ /* 0x002fe40003fc4000 */
[----:B------:R-:W-:Y:S01]  /*03f0*/  CS2R R18, SRZ ;  /* 0x0000000000127805 */ /* 0x000fe2000001ff00 */
[----:B------:R-:W-:Y:S01]  /*0400*/  IMAD R27, R0, 0x10, R7 ;  /* 0x00000010001b7824 */ /* 0x000fe200078e0207 */
[----:B------:R-:W-:Y:S01]  /*0410*/  FSEL R22, R2, 1, P0 ;  /* 0x3f80000002167808 */ /* 0x000fe20000000000 */
[----:B------:R-:W-:Y:S01]  /*0420*/  @P0 FMUL R5, R5, 0.25 ;  /* 0x3e80000005050820 */ /* 0x000fe20000400000 */
[----:B------:R-:W-:-:S02]  /*0430*/  ISETP.GE.AND P0, PT, R3, 0x6800, PT ;  /* 0x000068000300780c */ /* 0x000fc40003f06270 */
[----:B------:R5:W2:Y:S01]  /*0440*/  @P4 LDG.E.EL.64 R18, desc[UR4][R8.64+-0x340] ;  /* 0xfffcc00408124981 */ /* 0x000aa2000c2e1b00 */
[----:B------:R-:W-:Y:S02]  /*0450*/  IMAD R27, R4, 0xd00, R27 ;  /* 0x00000d00041b7824 */ /* 0x000fe400078e021b */
[----:B------:R-:W-:Y:S01]  /*0460*/  @!P5 FMUL R5, R5, 16777216 ;  /* 0x4b8000000505d820 */ /* 0x000fe20000400000 */
[----:B------:R-:W-:Y:S01]  /*0470*/  @!P5 FMUL R22, R22, 16777216 ;  /* 0x4b8000001616d820 */ /* 0x000fe20000400000 */
[----:B------:R-:W-:Y:S01]  /*0480*/  IMAD R29, R4, 0xd00, R29 ;  /* 0x00000d00041d7824 */ /* 0x000fe200078e021d */
[C---:B------:R-:W-:Y:S01]  /*0490*/  FSETP.GEU.AND P5, PT, R6.reuse, 1.175494350822287508e-38, PT ;  /* 0x008000000600780b */ /* 0x040fe20003fae000 */
[----:B------:R-:W-:Y:S01]  /*04a0*/  @P6 FMUL R6, R6, 0.25 ;  /* 0x3e80000006066820 */ /* 0x000fe20000400000 */
[----:B------:R-:W-:Y:S01]  /*04b0*/  FSEL R2, R2, 1, P6 ;  /* 0x3f80000002027808 */ /* 0x000fe20003000000 */
[----:B------:R-:W-:Y:S01]  /*04c0*/  IMAD.MOV.U32 R7, RZ, RZ, RZ ;  /* 0x000000ffff077224 */ /* 0x000fe200078e00ff */
[----:B------:R-:W-:Y:S01]  /*04d0*/  ISETP.GT.AND P6, PT, R0, 0x137, !P0 ;  /* 0x000001370000780c */ /* 0x000fe200047c4270 */
[----:B-----5:R-:W-:-:S04]  /*04e0*/  IMAD.WIDE R8, R27, 0x4, R14 ;  /* 0x000000041b087825 */ /* 0x020fc800078e020e */
[----:B------:R-:W-:Y:S01]  /*04f0*/  IMAD.WIDE R14, R29, 0x4, R14 ;  /* 0x000000041d0e7825 */ /* 0x000fe200078e020e */
[----:B------:R4:W5:Y:S03]  /*0500*/  @P1 LDG.E.EL R7, desc[UR4][R8.64] ;  /* 0x0000000408071981 */ /* 0x000966000c2e1900 */
[C---:B------:R-:W-:Y:S01]  /*0510*/  IMAD R11, R4.reuse, 0xd00, R27 ;  /* 0x00000d00040b7824 */ /* 0x040fe200078e021b */
[----:B------:R-:W5:Y:S01]  /*0520*/  @P1 LDG.E.EL R23, desc[UR4][R14.64] ;  /* 0x000000040e171981 */ /* 0x000f62000c2e1900 */
[----:B------:R-:W-:Y:S02]  /*0530*/  IMAD R29, R4, 0xd00, R29 ;  /* 0x00000d00041d7824 */ /* 0x000fe400078e021d */
[----:B------:R-:W-:Y:S02]  /*0540*/  IMAD.MOV.U32 R4, RZ, RZ, RZ ;  /* 0x000000ffff047224 */ /* 0x000fe400078e00ff */
[----:B0-----:R-:W-:-:S04]  /*0550*/  IMAD.WIDE R10, R11, 0x4, R24 ;  /* 0x000000040b0a7825 */ /* 0x001fc800078e0218 */
[----:B------:R-:W-:Y:S01]  /*0560*/  IMAD.WIDE R24, R29, 0x4, R24 ;  /* 0x000000041d187825 */ /* 0x000fe200078e0218 */
[----:B------:R0:W5:Y:S04]  /*0570*/  @P6 LDG.E.EL R4, desc[UR4][R10.64] ;  /* 0x000000040a046981 */ /* 0x000168000c2e1900 */
[----:B------:R-:W5:Y:S01]  /*0580*/  @P6 LDG.E.EL R26, desc[UR4][R24.64] ;  /* 0x00000004181a6981 */ /* 0x000f62000c2e1900 */
[----:B------:R-:W1:Y:S01]  /*0590*/  MUFU.RCP R5, R5 ;  /* 0x0000000500057308 */ /* 0x000e620000001000 */
[----:B------:R-:W-:Y:S01]  /*05a0*/  @!P5 FMUL R6, R6, 16777216 ;  /* 0x4b8000000606d820 */ /* 0x000fe20000400000 */
[----:B----4-:R-:W-:Y:S02]  /*05b0*/  SEL R9, R16, RZ, P4 ;  /* 0x000000ff10097207 */ /* 0x010fe40002000000 */
[----:B------:R-:W-:-:S04]  /*05c0*/  SEL R8, R12, RZ, P4 ;  /* 0x000000ff0c087207 */ /* 0x000fc80002000000 */
[----:B------:R-:W4:Y:S01]  /*05d0*/  MUFU.RCP R27, R6 ;  /* 0x00000006001b7308 */ /* 0x000f220000001000 */
[----:B------:R-:W-:Y:S01]  /*05e0*/  FADD R8, R8, -R9 ;  /* 0x8000000908087221 */ /* 0x000fe20000000000 */
[----:B------:R-:W-:Y:S01]  /*05f0*/  SEL R13, R13, RZ, P4 ;  /* 0x000000ff0d0d7207 */ /* 0x000fe20002000000 */
[----:B------:R-:W-:Y:S01]  /*0600*/  @!P5 FMUL R2, R2, 16777216 ;  /* 0x4b8000000202d820 */ /* 0x000fe20000400000 */
[----:B------:R-:W-:Y:S01]  /*0610*/  SEL R12, R17, RZ, P4 ;  /* 0x000000ff110c7207 */ /* 0x000fe20002000000 */
[----:B-1----:R-:W-:Y:S01]  /*0620*/  FMUL R9, R5, R22 ;  /* 0x0000001605097220 */ /* 0x002fe20000400000 */
[----:B---3--:R-:W-:-:S03]  /*0630*/  SEL R20, R20, RZ, P4 ;  /* 0x000000ff14147207 */ /* 0x008fc60002000000 */
[----:B------:R-:W-:Y:S02]  /*0640*/  FMUL R5, R8, R9 ;  /* 0x0000000908057220 */ /* 0x000fe40000400000 */
[----:B------:R-:W1:Y:S01]  /*0650*/  LDC.64 R8, c[0x0][0x248] ;  /* 0x00009200ff087b82 */ /* 0x000e620000000a00 */
[----:B0-----:R-:W-:Y:S01]  /*0660*/  FADD R10, R13, -R12 ;  /* 0x8000000c0d0a7221 */ /* 0x001fe20000000000 */
[----:B----4-:R-:W-:Y:S01]  /*0670*/  FMUL R27, R27, R2 ;  /* 0x000000021b1b7220 */ /* 0x010fe20000400000 */
[----:B------:R-:W-:-:S03]  /*0680*/  SEL R21, R21, RZ, P4 ;  /* 0x000000ff15157207 */ /* 0x000fc60002000000 */
[----:B------:R-:W-:Y:S01]  /*0690*/  FMUL R10, R10, R27 ;  /* 0x0000001b0a0a7220 */ /* 0x000fe20000400000 */
[----:B-1----:R-:W-:Y:S01]  /*06a0*/  IMAD.WIDE R8, R3, 0x4, R8 ;  /* 0x0000000403087825 */ /* 0x002fe200078e0208 */
[----:B--2---:R-:W-:Y:S02]  /*06b0*/  SEL R18, R18, RZ, P4 ;  /* 0x000000ff12127207 */ /* 0x004fe40002000000 */
[----:B------:R-:W-:-:S03]  /*06c0*/  SEL R19, R19, RZ, P4 ;  /* 0x000000ff13137207 */ /* 0x000fc60002000000 */
[----:B------:R-:W-:Y:S01]  /*06d0*/  FFMA R20, R5, R18, R20 ;  /* 0x0000001205147223 */ /* 0x000fe20000000014 */
[----:B------:R-:W-:Y:S01]  /*06e0*/  ISETP.GE.AND P4, PT, R0, 0x138, PT ;  /* 0x000001380000780c */ /* 0x000fe20003f86270 */
[----:B------:R-:W-:-:S03]  /*06f0*/  FFMA R21, R10, R19, R21 ;  /* 0x000000130a157223 */ /* 0x000fc60000000015 */
[C---:B------:R-:W-:Y:S02]  /*0700*/  FSETP.GEU.AND P5, PT, R20.reuse, RZ, PT ;  /* 0x000000ff1400720b */ /* 0x040fe40003fae000 */
[----:B-----5:R-:W-:Y:S02]  /*0710*/  SEL R7, R7, RZ, P1 ;  /* 0x000000ff07077207 */ /* 0x020fe40000800000 */
[----:B------:R-:W-:Y:S02]  /*0720*/  FSEL R20, R20, RZ, P5 ;  /* 0x000000ff14147208 */ /* 0x000fe40002800000 */
[----:B------:R-:W-:Y:S02]  /*0730*/  SEL R5, R23, RZ, P1 ;  /* 0x000000ff17057207 */ /* 0x000fe40000800000 */
[----:B------:R-:W-:Y:S02]  /*0740*/  FSETP.GEU.AND P1, PT, R21, RZ, PT ;  /* 0x000000ff1500720b */ /* 0x000fe40003f2e000 */
[----:B------:R-:W-:-:S02]  /*0750*/  @P3 SEL R7, R20, RZ, !P2 ;  /* 0x000000ff14073207 */ /* 0x000fc40005000000 */
[----:B------:R-:W-:Y:S02]  /*0760*/  FSEL R21, R21, RZ, P1 ;  /* 0x000000ff15157208 */ /* 0x000fe40000800000 */
[----:B------:R-:W-:Y:S02]  /*0770*/  SEL R4, R4, RZ, P6 ;  /* 0x000000ff04047207 */ /* 0x000fe40003000000 */
[----:B------:R-:W-:Y:S02]  /*0780*/  @P3 SEL R5, R21, RZ, !P2 ;  /* 0x000000ff15053207 */ /* 0x000fe40005000000 */
[----:B------:R-:W-:Y:S02]  /*0790*/  SEL R4, R7, R4, !P4 ;  /* 0x0000000407047207 */ /* 0x000fe40006000000 */
[----:B------:R-:W-:Y:S01]  /*07a0*/  @P4 SEL R5, R26, RZ, P6 ;  /* 0x000000ff1a054207 */ /* 0x000fe20003000000 */
[----:B------:R-:W-:Y:S06]  /*07b0*/  @P0 EXIT ;  /* 0x000000000000094d */ /* 0x000fec0003800000 */
[----:B------:R-:W-:Y:S01]  /*07c0*/  STG.E.64 desc[UR4][R8.64], R4 ;  /* 0x0000000408007986 */ /* 0x000fe2000c101b04 */
[----:B------:R-:W-:Y:S05]  /*07d0*/  EXIT ;  /* 0x000000000000794d */ /* 0x000fea0003800000 */
.L_x_0:
[----:B------:R-:W-:-:S00]  /*07e0*/  BRA `(.L_x_0) ;  /* 0xfffffffc00fc7947 */ /* 0x000fc0000383ffff */
[----:B------:R-:W-:-:S00]  /*07f0*/  NOP ;  /* 0x0000000000007918 */ /* 0x000fc00000000000 */
        /* <DEDUP_REMOVED lines=8> */
.L_x_1:


//--------------------- .nv.global.init           --------------------------
	.section	.nv.global.init,"aw",@progbits
.nv.global.init:
	.type		_$_str,@object
	.size		_$_str,(_$_str_$_2 - _$_str)
_$_str:
        /*0000*/ 	.byte	0x5f, 0x5f, 0x43, 0x55, 0x44, 0x41, 0x5f, 0x46, 0x54, 0x5a, 0x00
	.type		_$_str_$_2,@object
	.size		_$_str_$_2,(.L_1 - _$_str_$_2)
_$_str_$_2:
        /*000b*/ 	.byte	0x5f, 0x5f, 0x43, 0x55, 0x44, 0x41, 0x5f, 0x50, 0x52, 0x45, 0x43, 0x5f, 0x53, 0x51, 0x52, 0x54
        /*001b*/ 	.byte	0x00
.L_1:


//--------------------- .nv.constant0.triton_poi_fused_cat_49 --------------------------
	.section	.nv.constant0.triton_poi_fused_cat_49,"a",@progbits
	.sectionflags	@""
	.align	4
.nv.constant0.triton_poi_fused_cat_49:
	.zero		596
